	.headerflags	@"EF_CUDA_TEXMODE_UNIFIED EF_CUDA_64BIT_ADDRESS EF_CUDA_ACCELERATORS EF_CUDA_SM90 EF_CUDA_VIRTUAL_SM(EF_CUDA_SM90)"
	.elftype	@"ET_EXEC"


//--------------------- .nv.info                  --------------------------
	.section	.nv.info,"",@"SHT_CUDA_INFO"
	.align	4


	//----- nvinfo : EIATTR_REGCOUNT
	.align		4
        /*0000*/ 	.byte	0x04, 0x2f
        /*0002*/ 	.short	(.L_3 - .L_2)
	.align		4
.L_2:
        /*0004*/ 	.word	index@(triton_poi_fused__native_batch_norm_legit_no_training_add_relu_7)
        /*0008*/ 	.word	0x00000020


	//----- nvinfo : EIATTR_MIN_STACK_SIZE
	.align		4
.L_3:
        /*000c*/ 	.byte	0x04, 0x12
        /*000e*/ 	.short	(.L_5 - .L_4)
	.align		4
.L_4:
        /*0010*/ 	.word	index@(triton_poi_fused__native_batch_norm_legit_no_training_add_relu_7)
        /*0014*/ 	.word	0x00000000


	//----- nvinfo : EIATTR_FRAME_SIZE
	.align		4
.L_5:
        /*0018*/ 	.byte	0x04, 0x11
        /*001a*/ 	.short	(.L_7 - .L_6)
	.align		4
.L_6:
        /*001c*/ 	.word	index@(triton_poi_fused__native_batch_norm_legit_no_training_add_relu_7)
        /*0020*/ 	.word	0x00000000


	//----- nvinfo : EIATTR_MIN_STACK_SIZE
	.align		4
.L_7:
        /*0024*/ 	.byte	0x04, 0x12
        /*0026*/ 	.short	(.L_9 - .L_8)
	.align		4
.L_8:
        /*0028*/ 	.word	index@(triton_poi_fused__native_batch_norm_legit_no_training_add_relu_7)
        /*002c*/ 	.word	0x00000000
.L_9:


//--------------------- .nv.info.triton_poi_fused__native_batch_norm_legit_no_training_add_relu_7 --------------------------
	.section	.nv.info.triton_poi_fused__native_batch_norm_legit_no_training_add_relu_7,"",@"SHT_CUDA_INFO"
	.sectionflags	@""
	.align	4


	//----- nvinfo : EIATTR_CUDA_API_VERSION
	.align		4
        /*0000*/ 	.byte	0x04, 0x37
        /*0002*/ 	.short	(.L_11 - .L_10)
.L_10:
        /*0004*/ 	.word	0x0000007c


	//----- nvinfo : EIATTR_KPARAM_INFO
	.align		4
.L_11:
        /*0008*/ 	.byte	0x04, 0x17
        /*000a*/ 	.short	(.L_13 - .L_12)
.L_12:
        /*000c*/ 	.word	0x00000000
        /*0010*/ 	.short	0x000b
        /*0012*/ 	.short	0x0058
        /*0014*/ 	.byte	0x00, 0xf0, 0x11, 0x00


	//----- nvinfo : EIATTR_KPARAM_INFO
	.align		4
.L_13:
        /*0018*/ 	.byte	0x04, 0x17
        /*001a*/ 	.short	(.L_15 - .L_14)
.L_14:
        /*001c*/ 	.word	0x00000000
        /*0020*/ 	.short	0x000a
        /*0022*/ 	.short	0x0050
        /*0024*/ 	.byte	0x00, 0xf4, 0x21, 0x00


	//----- nvinfo : EIATTR_KPARAM_INFO
	.align		4
.L_15:
        /*0028*/ 	.byte	0x04, 0x17
        /*002a*/ 	.short	(.L_17 - .L_16)
.L_16:
        /*002c*/ 	.word	0x00000000
        /*0030*/ 	.short	0x0009
        /*0032*/ 	.short	0x0048
        /*0034*/ 	.byte	0x00, 0xf4, 0x21, 0x00


	//----- nvinfo : EIATTR_KPARAM_INFO
	.align		4
.L_17:
        /*0038*/ 	.byte	0x04, 0x17
        /*003a*/ 	.short	(.L_19 - .L_18)
.L_18:
        /*003c*/ 	.word	0x00000000
        /*0040*/ 	.short	0x0008
        /*0042*/ 	.short	0x0040
        /*0044*/ 	.byte	0x00, 0xf4, 0x21, 0x00


	//----- nvinfo : EIATTR_KPARAM_INFO
	.align		4
.L_19:
        /*0048*/ 	.byte	0x04, 0x17
        /*004a*/ 	.short	(.L_21 - .L_20)
.L_20:
        /*004c*/ 	.word	0x00000000
        /*0050*/ 	.short	0x0007
        /*0052*/ 	.short	0x0038
        /*0054*/ 	.byte	0x00, 0xf4, 0x21, 0x00


	//----- nvinfo : EIATTR_KPARAM_INFO
	.align		4
.L_21:
        /*0058*/ 	.byte	0x04, 0x17
        /*005a*/ 	.short	(.L_23 - .L_22)
.L_22:
        /*005c*/ 	.word	0x00000000
        /*0060*/ 	.short	0x0006
        /*0062*/ 	.short	0x0030
        /*0064*/ 	.byte	0x00, 0xf4, 0x21, 0x00


	//----- nvinfo : EIATTR_KPARAM_INFO
	.align		4
.L_23:
        /*0068*/ 	.byte	0x04, 0x17
        /*006a*/ 	.short	(.L_25 - .L_24)
.L_24:
        /*006c*/ 	.word	0x00000000
        /*0070*/ 	.short	0x0005
        /*0072*/ 	.short	0x0028
        /*0074*/ 	.byte	0x00, 0xf4, 0x21, 0x00


	//----- nvinfo : EIATTR_KPARAM_INFO
	.align		4
.L_25:
        /*0078*/ 	.byte	0x04, 0x17
        /*007a*/ 	.short	(.L_27 - .L_26)
.L_26:
        /*007c*/ 	.word	0x00000000
        /*0080*/ 	.short	0x0004
        /*0082*/ 	.short	0x0020
        /*0084*/ 	.byte	0x00, 0xf4, 0x21, 0x00


	//----- nvinfo : EIATTR_KPARAM_INFO
	.align		4
.L_27:
        /*0088*/ 	.byte	0x04, 0x17
        /*008a*/ 	.short	(.L_29 - .L_28)
.L_28:
        /*008c*/ 	.word	0x00000000
        /*0090*/ 	.short	0x0003
        /*0092*/ 	.short	0x0018
        /*0094*/ 	.byte	0x00, 0xf4, 0x21, 0x00


	//----- nvinfo : EIATTR_KPARAM_INFO
	.align		4
.L_29:
        /*0098*/ 	.byte	0x04, 0x17
        /*009a*/ 	.short	(.L_31 - .L_30)
.L_30:
        /*009c*/ 	.word	0x00000000
        /*00a0*/ 	.short	0x0002
        /*00a2*/ 	.short	0x0010
        /*00a4*/ 	.byte	0x00, 0xf4, 0x21, 0x00


	//----- nvinfo : EIATTR_KPARAM_INFO
	.align		4
.L_31:
        /*00a8*/ 	.byte	0x04, 0x17
        /*00aa*/ 	.short	(.L_33 - .L_32)
.L_32:
        /*00ac*/ 	.word	0x00000000
        /*00b0*/ 	.short	0x0001
        /*00b2*/ 	.short	0x0008
        /*00b4*/ 	.byte	0x00, 0xf4, 0x21, 0x00


	//----- nvinfo : EIATTR_KPARAM_INFO
	.align		4
.L_33:
        /*00b8*/ 	.byte	0x04, 0x17
        /*00ba*/ 	.short	(.L_35 - .L_34)
.L_34:
        /*00bc*/ 	.word	0x00000000
        /*00c0*/ 	.short	0x0000
        /*00c2*/ 	.short	0x0000
        /*00c4*/ 	.byte	0x00, 0xf4, 0x21, 0x00


	//----- nvinfo : EIATTR_SPARSE_MMA_MASK
	.align		4
.L_35:
        /*00c8*/ 	.byte	0x03, 0x50
        /*00ca*/ 	.short	0x0000


	//----- nvinfo : EIATTR_MAXREG_COUNT
	.align		4
        /*00cc*/ 	.byte	0x03, 0x1b
        /*00ce*/ 	.short	0x00ff


	//----- nvinfo : EIATTR_EXIT_INSTR_OFFSETS
	.align		4
        /*00d0*/ 	.byte	0x04, 0x1c
        /*00d2*/ 	.short	(.L_37 - .L_36)


	//   ....[0]....
.L_36:
        /*00d4*/ 	.word	0x000007e0


	//   ....[1]....
        /*00d8*/ 	.word	0x00000800


	//----- nvinfo : EIATTR_REQNTID
	.align		4
.L_37:
        /*00dc*/ 	.byte	0x04, 0x10
        /*00de*/ 	.short	(.L_39 - .L_38)
.L_38:
        /*00e0*/ 	.word	0x00000080
        /*00e4*/ 	.word	0x00000001
        /*00e8*/ 	.word	0x00000001


	//----- nvinfo : EIATTR_CBANK_PARAM_SIZE
	.align		4
.L_39:
        /*00ec*/ 	.byte	0x03, 0x19
        /*00ee*/ 	.short	0x005c


	//----- nvinfo : EIATTR_PARAM_CBANK
	.align		4
        /*00f0*/ 	.byte	0x04, 0x0a
        /*00f2*/ 	.short	(.L_41 - .L_40)
	.align		4
.L_40:
        /*00f4*/ 	.word	index@(.nv.constant0.triton_poi_fused__native_batch_norm_legit_no_training_add_relu_7)
        /*00f8*/ 	.short	0x0210
        /*00fa*/ 	.short	0x005c


	//----- nvinfo : EIATTR_SW_WAR
	.align		4
.L_41:
        /*00fc*/ 	.byte	0x04, 0x36
        /*00fe*/ 	.short	(.L_43 - .L_42)
.L_42:
        /*0100*/ 	.word	0x00000008
.L_43:


//--------------------- .nv.callgraph             --------------------------
	.section	.nv.callgraph,"",@"SHT_CUDA_CALLGRAPH"
	.align	4
	.sectionentsize	8
	.align		4
        /*0000*/ 	.word	0x00000000
	.align		4
        /*0004*/ 	.word	0xffffffff
	.align		4
        /*0008*/ 	.word	0x00000000
	.align		4
        /*000c*/ 	.word	0xfffffffe
	.align		4
        /*0010*/ 	.word	0x00000000
	.align		4
        /*0014*/ 	.word	0xfffffffd
	.align		4
        /*0018*/ 	.word	0x00000000
	.align		4
        /*001c*/ 	.word	0xfffffffc


//--------------------- .nv.constant4             --------------------------
	.section	.nv.constant4,"a",@progbits
	.align	8
	.align		8
.nv.constant4:
        /*0000*/ 	.dword	_$_str
	.align		8
        /*0008*/ 	.dword	_$_str_$_2


//--------------------- .text.triton_poi_fused__native_batch_norm_legit_no_training_add_relu_7 --------------------------
	.section	.text.triton_poi_fused__native_batch_norm_legit_no_training_add_relu_7,"ax",@progbits
	.align	128
        .global         triton_poi_fused__native_batch_norm_legit_no_training_add_relu_7
        .type           triton_poi_fused__native_batch_norm_legit_no_training_add_relu_7,@function
        .size           triton_poi_fused__native_batch_norm_legit_no_training_add_relu_7,(.L_x_1 - triton_poi_fused__native_batch_norm_legit_no_training_add_relu_7)
        .other          triton_poi_fused__native_batch_norm_legit_no_training_add_relu_7,@"STO_CUDA_ENTRY STV_DEFAULT"
triton_poi_fused__native_batch_norm_legit_no_training_add_relu_7:
.text.triton_poi_fused__native_batch_norm_legit_no_training_add_relu_7:
[----:B------:R-:W0:Y:S01]  /*0000*/  LDC R1, c[0x0][0x28] ;  /* 0x00000a00ff017b82 */ /* 0x000e220000000800 */
[----:B------:R-:W1:Y:S07]  /*0010*/  S2R R0, SR_TID.X ;  /* 0x0000000000007919 */ /* 0x000e6e0000002100 */
[----:B------:R-:W2:Y:S01]  /*0020*/  LDC.64 R8, c[0x0][0x228] ;  /* 0x00008a00ff087b82 */ /* 0x000ea20000000a00 */
[----:B------:R-:W-:Y:S01]  /*0030*/  ULDC.64 UR4, c[0x0][0x208] ;  /* 0x0000820000047ab9 */ /* 0x000fe20000000a00 */
[----:B------:R-:W-:Y:S01]  /*0040*/  CS2R R6, SRZ ;  /* 0x0000000000067805 */ /* 0x000fe2000001ff00 */
[----:B------:R-:W3:Y:S05]  /*0050*/  S2R R3, SR_CTAID.X ;  /* 0x0000000000037919 */ /* 0x000eea0000002500 */
[----:B------:R-:W4:Y:S08]  /*0060*/  LDC.64 R12, c[0x0][0x250] ;  /* 0x00009400ff0c7b82 */ /* 0x000f300000000a00 */
[----:B------:R-:W5:Y:S08]  /*0070*/  LDC.64 R10, c[0x0][0x220] ;  /* 0x00008800ff0a7b82 */ /* 0x000f700000000a00 */
[----:B------:R-:W4:Y:S01]  /*0080*/  LDC.64 R14, c[0x0][0x230] ;  /* 0x00008c00ff0e7b82 */ /* 0x000f220000000a00 */
[----:B-1----:R-:W-:-:S07]  /*0090*/  SHF.L.U32 R0, R0, 0x1, RZ ;  /* 0x0000000100007819 */ /* 0x002fce00000006ff */
[----:B------:R-:W1:Y:S01]  /*00a0*/  LDC.64 R20, c[0x0][0x248] ;  /* 0x00009200ff147b82 */ /* 0x000e620000000a00 */
[----:B---3--:R-:W-:Y:S02]  /*00b0*/  SHF.R.S32.HI R2, RZ, 0x17, R3 ;  /* 0x00000017ff027819 */ /* 0x008fe40000011403 */
[----:B------:R-:W-:Y:S02]  /*00c0*/  LOP3.LUT R0, R0, 0xfe, RZ, 0xc0, !PT ;  /* 0x000000fe00007812 */ /* 0x000fe400078ec0ff */
[----:B------:R-:W-:-:S03]  /*00d0*/  SGXT R2, R2, 0x1 ;  /* 0x000000010202781a */ /* 0x000fc60000000200 */
[----:B------:R-:W3:Y:S01]  /*00e0*/  LDC.64 R16, c[0x0][0x240] ;  /* 0x00009000ff107b82 */ /* 0x000ee20000000a00 */
[----:B------:R-:W-:-:S04]  /*00f0*/  LEA R3, R3, R0, 0x8 ;  /* 0x0000000003037211 */ /* 0x000fc800078e40ff */
[----:B------:R-:W-:Y:S02]  /*0100*/  LEA.HI R2, R2, R3, RZ, 0x3 ;  /* 0x0000000302027211 */ /* 0x000fe400078f18ff */
[----:B------:R-:W-:Y:S01]  /*0110*/  ISETP.GE.AND P0, PT, R3, 0x100, PT ;  /* 0x000001000300780c */ /* 0x000fe20003f06270 */
[----:B------:R-:W1:Y:S01]  /*0120*/  LDC.64 R18, c[0x0][0x218] ;  /* 0x00008600ff127b82 */ /* 0x000e620000000a00 */
[----:B------:R-:W-:-:S04]  /*0130*/  SHF.R.S32.HI R2, RZ, 0x3, R2 ;  /* 0x00000003ff027819 */ /* 0x000fc80000011402 */
[----:B------:R-:W-:-:S03]  /*0140*/  LEA.HI R0, R2, R2, RZ, 0x3 ;  /* 0x0000000202007211 */ /* 0x000fc600078f18ff */
[----:B------:R-:W1:Y:S01]  /*0150*/  LDC.64 R28, c[0x0][0x258] ;  /* 0x00009600ff1c7b82 */ /* 0x000e620000000a00 */
[----:B------:R-:W-:-:S04]  /*0160*/  LOP3.LUT R5, R0, 0xfffffff8, RZ, 0xc0, !PT ;  /* 0xfffffff800057812 */ /* 0x000fc800078ec0ff */
[----:B------:R-:W-:Y:S01]  /*0170*/  IADD3 R4, R2, -R5, RZ ;  /* 0x8000000502047210 */ /* 0x000fe20007ffe0ff */
[----:B------:R-:W-:-:S04]  /*0180*/  HFMA2.MMA R2, -RZ, RZ, 0, 0 ;  /* 0x00000000ff027435 */ /* 0x000fc800000001ff */
[----:B--2---:R-:W-:Y:S01]  /*0190*/  IMAD.WIDE R8, R4, 0x4, R8 ;  /* 0x0000000404087825 */ /* 0x004fe200078e0208 */
[----:B------:R-:W-:-:S03]  /*01a0*/  MOV R0, RZ ;  /* 0x000000ff00007202 */ /* 0x000fc60000000f00 */
[C---:B----4-:R-:W-:Y:S01]  /*01b0*/  IMAD.WIDE R12, R4.reuse, 0x4, R12 ;  /* 0x00000004040c7825 */ /* 0x050fe200078e020c */
[----:B------:R-:W2:Y:S04]  /*01c0*/  @!P0 LDG.E.EL R6, desc[UR4][R8.64] ;  /* 0x0000000408068981 */ /* 0x000ea8000c2e1900 */
[----:B------:R4:W2:Y:S04]  /*01d0*/  @!P0 LDG.E.EL R2, desc[UR4][R8.64] ;  /* 0x0000000408028981 */ /* 0x0008a8000c2e1900 */
[----:B------:R-:W2:Y:S04]  /*01e0*/  @!P0 LDG.E.EL R0, desc[UR4][R12.64] ;  /* 0x000000040c008981 */ /* 0x000ea8000c2e1900 */
[----:B------:R3:W2:Y:S01]  /*01f0*/  @!P0 LDG.E.EL R7, desc[UR4][R12.64] ;  /* 0x000000040c078981 */ /* 0x0006a2000c2e1900 */
[----:B------:R-:W-:Y:S01]  /*0200*/  HFMA2.MMA R5, -RZ, RZ, 0, 0 ;  /* 0x00000000ff057435 */ /* 0x000fe200000001ff */
[----:B----4-:R-:W-:Y:S01]  /*0210*/  CS2R R8, SRZ ;  /* 0x0000000000087805 */ /* 0x010fe2000001ff00 */
[----:B-----5:R-:W-:-:S05]  /*0220*/  IMAD.WIDE R10, R4, 0x4, R10 ;  /* 0x00000004040a7825 */ /* 0x020fca00078e020a */
[----:B------:R-:W4:Y:S01]  /*0230*/  @!P0 LDG.E.EL R8, desc[UR4][R10.64] ;  /* 0x000000040a088981 */ /* 0x000f22000c2e1900 */
[----:B0--3--:R-:W0:Y:S03]  /*0240*/  LDC.64 R12, c[0x0][0x238] ;  /* 0x00008e00ff0c7b82 */ /* 0x009e260000000a00 */
[----:B------:R3:W5:Y:S05]  /*0250*/  @!P0 LDG.E.EL R5, desc[UR4][R10.64] ;  /* 0x000000040a058981 */ /* 0x00076a000c2e1900 */
[----:B---3--:R-:W3:Y:S01]  /*0260*/  LDC.64 R10, c[0x0][0x260] ;  /* 0x00009800ff0a7b82 */ /* 0x008ee20000000a00 */
[----:B------:R-:W-:-:S02]  /*0270*/  CS2R R22, SRZ ;  /* 0x0000000000167805 */ /* 0x000fc4000001ff00 */
[----:B------:R-:W-:Y:S01]  /*0280*/  CS2R R24, SRZ ;  /* 0x0000000000187805 */ /* 0x000fe2000001ff00 */
[----:B------:R-:W-:-:S04]  /*0290*/  IMAD.WIDE R14, R4, 0x4, R14 ;  /* 0x00000004040e7825 */ /* 0x000fc800078e020e */
[----:B-1----:R-:W-:Y:S01]  /*02a0*/  IMAD.WIDE R20, R4, 0x4, R20 ;  /* 0x0000000404147825 */ /* 0x002fe200078e0214 */
[----:B------:R-:W4:Y:S01]  /*02b0*/  @!P0 LDG.E.EL R9, desc[UR4][R14.64] ;  /* 0x000000040e098981 */ /* 0x000f22000c2e1900 */
[----:B------:R-:W-:-:S03]  /*02c0*/  CS2R R26, SRZ ;  /* 0x00000000001a7805 */ /* 0x000fc6000001ff00 */
[----:B------:R1:W4:Y:S01]  /*02d0*/  @!P0 LDG.E.EL R22, desc[UR4][R14.64] ;  /* 0x000000040e168981 */ /* 0x000322000c2e1900 */
[----:B------:R-:W-:-:S03]  /*02e0*/  IMAD.WIDE R16, R3, 0x4, R16 ;  /* 0x0000000403107825 */ /* 0x000fc600078e0210 */
[----:B------:R-:W4:Y:S01]  /*02f0*/  @!P0 LDG.E.EL R23, desc[UR4][R20.64] ;  /* 0x0000000414178981 */ /* 0x000f22000c2e1900 */
[----:B------:R-:W-:-:S03]  /*0300*/  IMAD.WIDE R18, R3, 0x4, R18 ;  /* 0x0000000403127825 */ /* 0x000fc600078e0212 */
[----:B------:R0:W4:Y:S01]  /*0310*/  @!P0 LDG.E.EL R24, desc[UR4][R20.64] ;  /* 0x0000000414188981 */ /* 0x000122000c2e1900 */
[----:B-1----:R-:W-:Y:S01]  /*0320*/  CS2R R14, SRZ ;  /* 0x00000000000e7805 */ /* 0x002fe2000001ff00 */
[----:B------:R-:W-:-:S04]  /*0330*/  IMAD.WIDE R28, R4, 0x4, R28 ;  /* 0x00000004041c7825 */ /* 0x000fc800078e021c */
[C---:B---3--:R-:W-:Y:S01]  /*0340*/  IMAD.WIDE R10, R4.reuse, 0x4, R10 ;  /* 0x00000004040a7825 */ /* 0x048fe200078e020a */
[----:B------:R-:W4:Y:S01]  /*0350*/  @!P0 LDG.E.64 R14, desc[UR4][R16.64] ;  /* 0x00000004100e8981 */ /* 0x000f22000c1e1b00 */
[----:B0-----:R-:W-:Y:S02]  /*0360*/  CS2R R20, SRZ ;  /* 0x0000000000147805 */ /* 0x001fe4000001ff00 */
[----:B------:R-:W-:Y:S01]  /*0370*/  IMAD.WIDE R12, R4, 0x4, R12 ;  /* 0x00000004040c7825 */ /* 0x000fe200078e020c */
[----:B------:R-:W3:Y:S01]  /*0380*/  @!P0 LDG.E.EL R25, desc[UR4][R28.64] ;  /* 0x000000041c198981 */ /* 0x000ee2000c2e1900 */
[----:B------:R-:W-:-:S03]  /*0390*/  MOV R4, RZ ;  /* 0x000000ff00047202 */ /* 0x000fc60000000f00 */
[----:B------:R-:W3:Y:S04]  /*03a0*/  @!P0 LDG.E.64 R20, desc[UR4][R18.64] ;  /* 0x0000000412148981 */ /* 0x000ee8000c1e1b00 */
[----:B------:R0:W5:Y:S04]  /*03b0*/  @!P0 LDG.E.EL R26, desc[UR4][R28.64] ;  /* 0x000000041c1a8981 */ /* 0x000168000c2e1900 */
[----:B------:R-:W5:Y:S04]  /*03c0*/  @!P0 LDG.E.EL R4, desc[UR4][R12.64] ;  /* 0x000000040c048981 */ /* 0x000f68000c2e1900 */
[----:B------:R-:W5:Y:S01]  /*03d0*/  @!P0 LDG.E.EL R27, desc[UR4][R10.64] ;  /* 0x000000040a1b8981 */ /* 0x000f62000c2e1900 */
[----:B0-----:R-:W-:-:S06]  /*03e0*/  CS2R R28, SRZ ;  /* 0x00000000001c7805 */ /* 0x001fcc000001ff00 */
[----:B------:R0:W5:Y:S04]  /*03f0*/  @!P0 LDG.E.EL R29, desc[UR4][R10.64] ;  /* 0x000000040a1d8981 */ /* 0x000168000c2e1900 */
[----:B------:R1:W5:Y:S01]  /*0400*/  @!P0 LDG.E.EL R28, desc[UR4][R12.64] ;  /* 0x000000040c1c8981 */ /* 0x000362000c2e1900 */
[----:B--2---:R-:W-:-:S04]  /*0410*/  FADD R2, R2, 9.9999997473787516356e-06 ;  /* 0x3727c5ac02027421 */ /* 0x004fc80000000000 */
[----:B------:R-:W2:Y:S01]  /*0420*/  MUFU.SQRT R17, R2 ;  /* 0x0000000200117308 */ /* 0x000ea20000002000 */
[----:B------:R-:W-:Y:S01]  /*0430*/  FADD R16, R6, 9.9999997473787516356e-06 ;  /* 0x3727c5ac06107421 */ /* 0x000fe20000000000 */
[----:B------:R-:W-:Y:S01]  /*0440*/  FADD R18, R0, 9.9999997473787516356e-06 ;  /* 0x3727c5ac00127421 */ /* 0x000fe20000000000 */
[----:B------:R-:W-:-:S05]  /*0450*/  FADD R0, R7, 9.9999997473787516356e-06 ;  /* 0x3727c5ac07007421 */ /* 0x000fca0000000000 */
[----:B------:R-:W0:Y:S01]  /*0460*/  MUFU.SQRT R16, R16 ;  /* 0x0000001000107308 */ /* 0x000e220000002000 */
[----:B------:R-:W-:-:S07]  /*0470*/  HFMA2.MMA R6, -RZ, RZ, 1.625, 0 ;  /* 0x3e800000ff067435 */ /* 0x000fce00000001ff */
[----:B------:R-:W1:Y:S01]  /*0480*/  MUFU.SQRT R18, R18 ;  /* 0x0000001200127308 */ /* 0x000e620000002000 */
[C---:B--2---:R-:W-:Y:S02]  /*0490*/  FSETP.GT.AND P5, PT, R17.reuse, 8.50705917302346158658e+37, PT ;  /* 0x7e8000001100780b */ /* 0x044fe40003fa4000 */
[----:B------:R-:W-:-:S05]  /*04a0*/  FSETP.GEU.AND P1, PT, R17, 1.175494350822287508e-38, PT ;  /* 0x008000001100780b */ /* 0x000fca0003f2e000 */
[----:B------:R-:W2:Y:S01]  /*04b0*/  MUFU.SQRT R19, R0 ;  /* 0x0000000000137308 */ /* 0x000ea20000002000 */
[----:B0-----:R-:W-:Y:S02]  /*04c0*/  FSETP.GT.AND P2, PT, R16, 8.50705917302346158658e+37, PT ;  /* 0x7e8000001000780b */ /* 0x001fe40003f44000 */
[----:B------:R-:W-:Y:S02]  /*04d0*/  FSEL R7, R6, 1, P5 ;  /* 0x3f80000006077808 */ /* 0x000fe40002800000 */
[----:B-1----:R-:W-:Y:S01]  /*04e0*/  FSETP.GT.AND P4, PT, R18, 8.50705917302346158658e+37, PT ;  /* 0x7e8000001200780b */ /* 0x002fe20003f84000 */
[----:B------:R-:W-:Y:S01]  /*04f0*/  @P5 FMUL R17, R17, 0.25 ;  /* 0x3e80000011115820 */ /* 0x000fe20000400000 */
[----:B------:R-:W-:Y:S02]  /*0500*/  FSETP.GEU.AND P3, PT, R16, 1.175494350822287508e-38, PT ;  /* 0x008000001000780b */ /* 0x000fe40003f6e000 */
[----:B------:R-:W-:Y:S01]  /*0510*/  FSETP.GEU.AND P5, PT, R18, 1.175494350822287508e-38, PT ;  /* 0x008000001200780b */ /* 0x000fe20003fae000 */
[----:B------:R-:W-:Y:S01]  /*0520*/  @!P1 FMUL R17, R17, 16777216 ;  /* 0x4b80000011119820 */ /* 0x000fe20000400000 */
[----:B--2---:R-:W-:Y:S01]  /*0530*/  FSETP.GT.AND P6, PT, R19, 8.50705917302346158658e+37, PT ;  /* 0x7e8000001300780b */ /* 0x004fe20003fc4000 */
[----:B------:R-:W-:Y:S01]  /*0540*/  @!P1 FMUL R7, R7, 16777216 ;  /* 0x4b80000007079820 */ /* 0x000fe20000400000 */
[----:B------:R-:W-:Y:S01]  /*0550*/  FSETP.GEU.AND P1, PT, R19, 1.175494350822287508e-38, PT ;  /* 0x008000001300780b */ /* 0x000fe20003f2e000 */
[----:B------:R-:W-:-:S04]  /*0560*/  @P2 FMUL R16, R16, 0.25 ;  /* 0x3e80000010102820 */ /* 0x000fc80000400000 */
[----:B------:R-:W-:Y:S01]  /*0570*/  @P4 FMUL R18, R18, 0.25 ;  /* 0x3e80000012124820 */ /* 0x000fe20000400000 */
[----:B------:R0:W1:Y:S01]  /*0580*/  MUFU.RCP R10, R17 ;  /* 0x00000011000a7308 */ /* 0x0000620000001000 */
[----:B------:R-:W-:Y:S02]  /*0590*/  @!P3 FMUL R16, R16, 16777216 ;  /* 0x4b8000001010b820 */ /* 0x000fe40000400000 */
[----:B------:R-:W-:Y:S02]  /*05a0*/  @!P5 FMUL R18, R18, 16777216 ;  /* 0x4b8000001212d820 */ /* 0x000fe40000400000 */
[----:B------:R-:W-:-:S03]  /*05b0*/  @P6 FMUL R19, R19, 0.25 ;  /* 0x3e80000013136820 */ /* 0x000fc60000400000 */
[----:B------:R-:W2:Y:S01]  /*05c0*/  MUFU.RCP R11, R16 ;  /* 0x00000010000b7308 */ /* 0x000ea20000001000 */
[----:B------:R-:W-:-:S07]  /*05d0*/  @!P1 FMUL R19, R19, 16777216 ;  /* 0x4b80000013139820 */ /* 0x000fce0000400000 */
[----:B------:R-:W2:Y:S01]  /*05e0*/  MUFU.RCP R0, R18 ;  /* 0x0000001200007308 */ /* 0x000ea20000001000 */
[C---:B------:R-:W-:Y:S02]  /*05f0*/  FSEL R12, R6.reuse, 1, P2 ;  /* 0x3f800000060c7808 */ /* 0x040fe40001000000 */
[----:B0-----:R-:W-:-:S05]  /*0600*/  FSEL R17, R6, 1, P4 ;  /* 0x3f80000006117808 */ /* 0x001fca0002000000 */
[----:B------:R-:W0:Y:S01]  /*0610*/  MUFU.RCP R2, R19 ;  /* 0x0000001300027308 */ /* 0x000e220000001000 */
[----:B------:R-:W-:Y:S01]  /*0620*/  FSEL R13, R6, 1, P6 ;  /* 0x3f800000060d7808 */ /* 0x000fe20003000000 */
[----:B-1----:R-:W-:Y:S01]  /*0630*/  FMUL R10, R10, R7 ;  /* 0x000000070a0a7220 */ /* 0x002fe20000400000 */
[----:B------:R-:W-:Y:S01]  /*0640*/  @!P3 FMUL R12, R12, 16777216 ;  /* 0x4b8000000c0cb820 */ /* 0x000fe20000400000 */
[----:B------:R-:W-:Y:S01]  /*0650*/  @!P5 FMUL R17, R17, 16777216 ;  /* 0x4b8000001111d820 */ /* 0x000fe20000400000 */
[----:B------:R-:W1:Y:S01]  /*0660*/  LDC.64 R6, c[0x0][0x210] ;  /* 0x00008400ff067b82 */ /* 0x000e620000000a00 */
[----:B------:R-:W-:Y:S01]  /*0670*/  @!P1 FMUL R13, R13, 16777216 ;  /* 0x4b8000000d0d9820 */ /* 0x000fe20000400000 */
[----:B--2---:R-:W-:Y:S01]  /*0680*/  FMUL R11, R11, R12 ;  /* 0x0000000c0b0b7220 */ /* 0x004fe20000400000 */
[----:B------:R-:W-:Y:S01]  /*0690*/  FMUL R0, R0, R17 ;  /* 0x0000001100007220 */ /* 0x000fe20000400000 */
[----:B----4-:R-:W-:Y:S01]  /*06a0*/  FADD R15, -R24, R15 ;  /* 0x0000000f180f7221 */ /* 0x010fe20000000100 */
[----:B---3--:R-:W-:Y:S01]  /*06b0*/  FADD R8, -R8, R21 ;  /* 0x0000001508087221 */ /* 0x008fe20000000100 */
[----:B------:R-:W-:Y:S01]  /*06c0*/  FADD R23, -R23, R14 ;  /* 0x0000000e17177221 */ /* 0x000fe20000000100 */
[----:B-----5:R-:W-:Y:S01]  /*06d0*/  FADD R5, -R5, R20 ;  /* 0x0000001405057221 */ /* 0x020fe20000000100 */
[----:B------:R-:W-:Y:S01]  /*06e0*/  FMUL R0, R0, R15 ;  /* 0x0000000f00007220 */ /* 0x000fe20000400000 */
[----:B------:R-:W-:Y:S01]  /*06f0*/  FMUL R11, R11, R8 ;  /* 0x000000080b0b7220 */ /* 0x000fe20000400000 */
[----:B0-----:R-:W-:Y:S01]  /*0700*/  FMUL R2, R2, R13 ;  /* 0x0000000d02027220 */ /* 0x001fe20000400000 */
[----:B------:R-:W-:Y:S01]  /*0710*/  FMUL R5, R10, R5 ;  /* 0x000000050a057220 */ /* 0x000fe20000400000 */
[----:B------:R-:W-:Y:S01]  /*0720*/  FFMA R0, R0, R26, R29 ;  /* 0x0000001a00007223 */ /* 0x000fe2000000001d */
[----:B------:R-:W-:Y:S01]  /*0730*/  FFMA R11, R11, R22, R4 ;  /* 0x000000160b0b7223 */ /* 0x000fe20000000004 */
[----:B------:R-:W-:Y:S01]  /*0740*/  FMUL R2, R2, R23 ;  /* 0x0000001702027220 */ /* 0x000fe20000400000 */
[----:B------:R-:W-:-:S03]  /*0750*/  FFMA R5, R5, R9, R28 ;  /* 0x0000000905057223 */ /* 0x000fc6000000001c */
[----:B------:R-:W-:Y:S01]  /*0760*/  FFMA R2, R2, R25, R27 ;  /* 0x0000001902027223 */ /* 0x000fe2000000001b */
[----:B------:R-:W-:Y:S01]  /*0770*/  FSETP.GEU.AND P2, PT, R11, -R0, PT ;  /* 0x800000000b00720b */ /* 0x000fe20003f4e000 */
[----:B------:R-:W-:Y:S02]  /*0780*/  FADD R11, R0, R11 ;  /* 0x0000000b000b7221 */ /* 0x000fe40000000000 */
[----:B------:R-:W-:Y:S01]  /*0790*/  FADD R0, R2, R5 ;  /* 0x0000000502007221 */ /* 0x000fe20000000000 */
[----:B------:R-:W-:Y:S01]  /*07a0*/  FSETP.GEU.AND P1, PT, R5, -R2, PT ;  /* 0x800000020500720b */ /* 0x000fe20003f2e000 */
[----:B-1----:R-:W-:Y:S01]  /*07b0*/  IMAD.WIDE R6, R3, 0x4, R6 ;  /* 0x0000000403067825 */ /* 0x002fe200078e0206 */
[----:B------:R-:W-:Y:S02]  /*07c0*/  FSEL R11, R11, RZ, P2 ;  /* 0x000000ff0b0b7208 */ /* 0x000fe40001000000 */
[----:B------:R-:W-:Y:S01]  /*07d0*/  FSEL R10, R0, RZ, P1 ;  /* 0x000000ff000a7208 */ /* 0x000fe20000800000 */
[----:B------:R-:W-:Y:S08]  /*07e0*/  @P0 EXIT ;  /* 0x000000000000094d */ /* 0x000ff00003800000 */
[----:B------:R-:W-:Y:S01]  /*07f0*/  STG.E.64 desc[UR4][R6.64], R10 ;  /* 0x0000000a06007986 */ /* 0x000fe2000c101b04 */
[----:B------:R-:W-:Y:S05]  /*0800*/  EXIT ;  /* 0x000000000000794d */ /* 0x000fea0003800000 */
.L_x_0:
[----:B------:R-:W-:-:S00]  /*0810*/  BRA `(.L_x_0) ;  /* 0xfffffffc00fc7947 */ /* 0x000fc0000383ffff */
[----:B------:R-:W-:-:S00]  /*0820*/  NOP ;  /* 0x0000000000007918 */ /* 0x000fc00000000000 */
        /* <DEDUP_REMOVED lines=13> */
.L_x_1:


//--------------------- .nv.global.init           --------------------------
	.section	.nv.global.init,"aw",@progbits
.nv.global.init:
	.type		_$_str,@object
	.size		_$_str,(_$_str_$_2 - _$_str)
_$_str:
        /*0000*/ 	.byte	0x5f, 0x5f, 0x43, 0x55, 0x44, 0x41, 0x5f, 0x46, 0x54, 0x5a, 0x00
	.type		_$_str_$_2,@object
	.size		_$_str_$_2,(.L_1 - _$_str_$_2)
_$_str_$_2:
        /*000b*/ 	.byte	0x5f, 0x5f, 0x43, 0x55, 0x44, 0x41, 0x5f, 0x50, 0x52, 0x45, 0x43, 0x5f, 0x53, 0x51, 0x52, 0x54
        /*001b*/ 	.byte	0x00
.L_1:


//--------------------- .nv.constant0.triton_poi_fused__native_batch_norm_legit_no_training_add_relu_7 --------------------------
	.section	.nv.constant0.triton_poi_fused__native_batch_norm_legit_no_training_add_relu_7,"a",@progbits
	.sectionflags	@""
	.align	4
.nv.constant0.triton_poi_fused__native_batch_norm_legit_no_training_add_relu_7:
	.zero		620
